//
// Generated by NVIDIA NVVM Compiler
//
// Compiler Build ID: CL-36424714
// Cuda compilation tools, release 13.0, V13.0.88
// Based on NVVM 20.0.0
//

.version 9.0
.target sm_100
.address_size 64

	// .globl	_Z6kernelv
.extern .func  (.param .b32 func_retval0) vprintf
(
	.param .b64 vprintf_param_0,
	.param .b64 vprintf_param_1
)
;
// _ZZ6kernelvE3str has been demoted
.global .align 1 .b8 $str[14] = {66, 108, 79, 67, 75, 32, 37, 100, 58, 32, 37, 115, 10};

.visible .entry _Z6kernelv()
{
	.local .align 16 .b8 	__local_depot0[16];
	.reg .b64 	%SP;
	.reg .b64 	%SPL;
	.reg .pred 	%p<2>;
	.reg .b16 	%rs<3>;
	.reg .b32 	%r<8>;
	.reg .b64 	%rd<7>;
	// demoted variable
	.shared .align 1 .b8 _ZZ6kernelvE3str[10];
	mov.u64 	%SPL, __local_depot0;
	cvta.local.u64 	%SP, %SPL;
	mov.u32 	%r1, %tid.x;
	cvt.u16.u32 	%rs1, %r1;
	add.s16 	%rs2, %rs1, 65;
	mov.u32 	%r2, _ZZ6kernelvE3str;
	add.s32 	%r3, %r2, %r1;
	st.shared.u8 	[%r3], %rs2;
	bar.sync 	0;
	setp.ne.s32 	%p1, %r1, 0;
	@%p1 bra 	$L__BB0_2;
	add.u64 	%rd1, %SP, 0;
	add.u64 	%rd2, %SPL, 0;
	mov.u32 	%r4, %ctaid.x;
	st.local.u32 	[%rd2], %r4;
	cvt.u64.u32 	%rd3, %r2;
	cvta.shared.u64 	%rd4, %rd3;
	st.local.u64 	[%rd2+8], %rd4;
	mov.u64 	%rd5, $str;
	cvta.global.u64 	%rd6, %rd5;
	{ // callseq 0, 0
	.param .b64 param0;
	st.param.b64 	[param0], %rd6;
	.param .b64 param1;
	st.param.b64 	[param1], %rd1;
	.param .b32 retval0;
	call.uni (retval0), 
	vprintf, 
	(
	param0, 
	param1
	);
	ld.param.b32 	%r6, [retval0];
	} // callseq 0
$L__BB0_2:
	ret;

}


// ===== COMPILED SASS (sm_100) =====

	.target	sm_100

	.elftype	@"ET_EXEC"


//--------------------- .note.nv.tkinfo           --------------------------
	.section	.note.nv.tkinfo,"",@"SHT_NOTE"
	.sectionflags	@"SHF_NOTE_NV_TKINFO"
	.tkinfo
        /*0018*/ 	.word	0x00000002
        /*0030*/ 	.string	""
        /*0030*/ 	.string	"ptxas"
        /*0030*/ 	.string	"Cuda compilation tools, release 13.0, V13.0.88"
        /*0030*/ 	.string	"Build cuda_13.0.r13.0/compiler.36424714_0"
        /*0030*/ 	.string	"-arch sm_100 -m 64 "



//--------------------- .note.nv.cuinfo           --------------------------
	.section	.note.nv.cuinfo,"",@"SHT_NOTE"
	.sectionflags	@"SHF_NOTE_NV_CUINFO"
        /*0018*/ 	.short	0x0002
        /*001a*/ 	.short	0x0064
        /*001c*/ 	.short	0x0082
	.zero		2


//--------------------- .nv.info                  --------------------------
	.section	.nv.info,"",@"SHT_CUDA_INFO"
	.align	4


	//----- nvinfo : EIATTR_REGCOUNT
	.align		4
        /*0000*/ 	.byte	0x04, 0x2f
        /*0002*/ 	.short	(.L_2 - .L_1)
	.align		4
.L_1:
        /*0004*/ 	.word	index@(_Z6kernelv)
        /*0008*/ 	.word	0x00000018


	//----- nvinfo : EIATTR_FRAME_SIZE
	.align		4
.L_2:
        /*000c*/ 	.byte	0x04, 0x11
        /*000e*/ 	.short	(.L_4 - .L_3)
	.align		4
.L_3:
        /*0010*/ 	.word	index@(_Z6kernelv)
        /*0014*/ 	.word	0x00000010


	//----- nvinfo : EIATTR_MIN_STACK_SIZE
	.align		4
.L_4:
        /*0018*/ 	.byte	0x04, 0x12
        /*001a*/ 	.short	(.L_6 - .L_5)
	.align		4
.L_5:
        /*001c*/ 	.word	index@(_Z6kernelv)
        /*0020*/ 	.word	0x00000010
.L_6:


//--------------------- .nv.compat                --------------------------
	.section	.nv.compat,"",@"SHT_CUDA_COMPAT_INFO"
	.align	4
        /*0000*/ 	.byte	0x02, 0x09, 0x00, 0x00, 0x02, 0x02, 0x01, 0x00, 0x02, 0x05, 0x05, 0x00, 0x03, 0x07, 0x01, 0x01
        /*0010*/ 	.byte	0x02, 0x03, 0x00, 0x00, 0x02, 0x06, 0x01, 0x00, 0x04, 0x0b, 0x08, 0x00, 0x09, 0x00, 0x00, 0x00
        /*0020*/ 	.byte	0x00, 0x00, 0x00, 0x00


//--------------------- .nv.info._Z6kernelv       --------------------------
	.section	.nv.info._Z6kernelv,"",@"SHT_CUDA_INFO"
	.sectionflags	@""
	.align	4


	//----- nvinfo : EIATTR_CUDA_API_VERSION
	.align		4
        /*0000*/ 	.byte	0x04, 0x37
        /*0002*/ 	.short	(.L_8 - .L_7)
.L_7:
        /*0004*/ 	.word	0x00000082


	//----- nvinfo : EIATTR_SPARSE_MMA_MASK
	.align		4
.L_8:
        /*0008*/ 	.byte	0x03, 0x50
        /*000a*/ 	.short	0x0000


	//----- nvinfo : EIATTR_MAXREG_COUNT
	.align		4
        /*000c*/ 	.byte	0x03, 0x1b
        /*000e*/ 	.short	0x00ff


	//----- nvinfo : EIATTR_NUM_BARRIERS
	.align		4
        /*0010*/ 	.byte	0x02, 0x4c
        /*0012*/ 	.byte	0x01
	.zero		1


	//----- nvinfo : EIATTR_EXTERNS
	.align		4
        /*0014*/ 	.byte	0x04, 0x0f
        /*0016*/ 	.short	(.L_10 - .L_9)


	//   ....[0]....
	.align		4
.L_9:
        /*0018*/ 	.word	index@(vprintf)


	//----- nvinfo : EIATTR_MERCURY_ISA_VERSION
	.align		4
.L_10:
        /*001c*/ 	.byte	0x03, 0x5f
        /*001e*/ 	.short	0x0101


	//----- nvinfo : EIATTR_VRC_CTA_INIT_COUNT
	.align		4
        /*0020*/ 	.byte	0x02, 0x4a
	.zero		1
	.zero		1


	//----- nvinfo : EIATTR_SYSCALL_OFFSETS
	.align		4
        /*0024*/ 	.byte	0x04, 0x46
        /*0026*/ 	.short	(.L_12 - .L_11)


	//   ....[0]....
.L_11:
        /*0028*/ 	.word	0x000001d0


	//----- nvinfo : EIATTR_EXIT_INSTR_OFFSETS
	.align		4
.L_12:
        /*002c*/ 	.byte	0x04, 0x1c
        /*002e*/ 	.short	(.L_14 - .L_13)


	//   ....[0]....
.L_13:
        /*0030*/ 	.word	0x000000e0


	//   ....[1]....
        /*0034*/ 	.word	0x000001e0


	//----- nvinfo : EIATTR_CRS_STACK_SIZE
	.align		4
.L_14:
        /*0038*/ 	.byte	0x04, 0x1e
        /*003a*/ 	.short	(.L_16 - .L_15)
.L_15:
        /*003c*/ 	.word	0x00000000


	//----- nvinfo : EIATTR_SW_WAR
	.align		4
.L_16:
        /*0040*/ 	.byte	0x04, 0x36
        /*0042*/ 	.short	(.L_18 - .L_17)
.L_17:
        /*0044*/ 	.word	0x00000008
.L_18:


//--------------------- .nv.callgraph             --------------------------
	.section	.nv.callgraph,"",@"SHT_CUDA_CALLGRAPH"
	.align	4
	.sectionentsize	8
	.align		4
        /*0000*/ 	.word	0x00000000
	.align		4
        /*0004*/ 	.word	0xffffffff
	.align		4
        /*0008*/ 	.word	index@(_Z6kernelv)
	.align		4
        /*000c*/ 	.word	index@(vprintf)
	.align		4
        /*0010*/ 	.word	0x00000000
	.align		4
        /*0014*/ 	.word	0xfffffffe
	.align		4
        /*0018*/ 	.word	0x00000000
	.align		4
        /*001c*/ 	.word	0xfffffffd
	.align		4
        /*0020*/ 	.word	0x00000000
	.align		4
        /*0024*/ 	.word	0xfffffffc


//--------------------- .nv.constant4             --------------------------
	.section	.nv.constant4,"a",@progbits
	.align	8
	.align		8
.nv.constant4:
        /*0000*/ 	.dword	vprintf
	.align		8
        /*0008*/ 	.dword	$str


//--------------------- .text._Z6kernelv          --------------------------
	.section	.text._Z6kernelv,"ax",@progbits
	.align	128
        .global         _Z6kernelv
        .type           _Z6kernelv,@function
        .size           _Z6kernelv,(.L_x_2 - _Z6kernelv)
        .other          _Z6kernelv,@"STO_CUDA_ENTRY STV_DEFAULT"
_Z6kernelv:
.text._Z6kernelv:
[----:B------:R-:W0:Y:S01]  /*0000*/  LDC R1, c[0x0][0x37c] ;  /* 0x0000df00ff017b82 */ /* 0x000e220000000800 */
[----:B------:R-:W1:Y:S07]  /*0010*/  S2R R3, SR_TID.X ;  /* 0x0000000000037919 */ /* 0x000e6e0000002100 */
[----:B------:R-:W2:Y:S01]  /*0020*/  S2UR UR5, SR_CgaCtaId ;  /* 0x00000000000579c3 */ /* 0x000ea20000008800 */
[----:B------:R-:W-:Y:S01]  /*0030*/  UMOV UR4, 0x400 ;  /* 0x0000040000047882 */ /* 0x000fe20000000000 */
[----:B------:R-:W3:Y:S01]  /*0040*/  LDCU UR6, c[0x0][0x2f8] ;  /* 0x00005f00ff0677ac */ /* 0x000ee20008000800 */
[----:B0-----:R-:W-:Y:S01]  /*0050*/  VIADD R1, R1, 0xfffffff0 ;  /* 0xfffffff001017836 */ /* 0x001fe20000000000 */
[----:B------:R-:W0:Y:S04]  /*0060*/  LDCU UR7, c[0x0][0x2fc] ;  /* 0x00005f80ff0777ac */ /* 0x000e280008000800 */
[----:B---3--:R-:W-:Y:S01]  /*0070*/  IADD3 R6, P1, PT, R1, UR6, RZ ;  /* 0x0000000601067c10 */ /* 0x008fe2000ff3e0ff */
[----:B--2---:R-:W-:-:S03]  /*0080*/  ULEA UR4, UR5, UR4, 0x18 ;  /* 0x0000000405047291 */ /* 0x004fc6000f8ec0ff */
[----:B0-----:R-:W-:Y:S01]  /*0090*/  IADD3.X R7, PT, PT, RZ, UR7, RZ, P1, !PT ;  /* 0x00000007ff077c10 */ /* 0x001fe20008ffe4ff */
[C---:B-1----:R-:W-:Y:S01]  /*00a0*/  VIADD R0, R3.reuse, 0x41 ;  /* 0x0000004103007836 */ /* 0x042fe20000000000 */
[----:B------:R-:W-:-:S04]  /*00b0*/  ISETP.NE.AND P0, PT, R3, RZ, PT ;  /* 0x000000ff0300720c */ /* 0x000fc80003f05270 */
[----:B------:R0:W-:Y:S01]  /*00c0*/  STS.U8 [R3+UR4], R0 ;  /* 0x0000000003007988 */ /* 0x0001e20008000004 */
[----:B------:R-:W-:Y:S08]  /*00d0*/  BAR.SYNC.DEFER_BLOCKING 0x0 ;  /* 0x0000000000007b1d */ /* 0x000ff00000010000 */
[----:B------:R-:W-:Y:S05]  /*00e0*/  @P0 EXIT ;  /* 0x000000000000094d */ /* 0x000fea0003800000 */
[----:B------:R-:W1:Y:S01]  /*00f0*/  S2R R8, SR_CTAID.X ;  /* 0x0000000000087919 */ /* 0x000e620000002500 */
[----:B------:R-:W2:Y:S01]  /*0100*/  S2UR UR6, SR_SWINHI ;  /* 0x00000000000679c3 */ /* 0x000ea20000002f00 */
[----:B0-----:R-:W-:-:S07]  /*0110*/  MOV R0, 0x0 ;  /* 0x0000000000007802 */ /* 0x001fce0000000f00 */
[----:B------:R0:W3:Y:S01]  /*0120*/  LDC.64 R2, c[0x4][R0] ;  /* 0x0100000000027b82 */ /* 0x0000e20000000a00 */
[----:B------:R-:W-:Y:S01]  /*0130*/  UMOV UR4, UR4 ;  /* 0x0000000400047c82 */ /* 0x000fe20008000000 */
[----:B--2---:R-:W-:Y:S01]  /*0140*/  UMOV UR5, UR6 ;  /* 0x0000000600057c82 */ /* 0x004fe20008000000 */
[----:B------:R-:W-:Y:S01]  /*0150*/  IMAD.U32 R10, RZ, RZ, UR4 ;  /* 0x00000004ff0a7e24 */ /* 0x000fe2000f8e00ff */
[----:B------:R-:W-:Y:S02]  /*0160*/  MOV R11, UR5 ;  /* 0x00000005000b7c02 */ /* 0x000fe40008000f00 */
[----:B------:R-:W2:Y:S01]  /*0170*/  LDCU.64 UR4, c[0x4][0x8] ;  /* 0x01000100ff0477ac */ /* 0x000ea20008000a00 */
[----:B-1----:R0:W-:Y:S04]  /*0180*/  STL [R1], R8 ;  /* 0x0000000801007387 */ /* 0x0021e80000100800 */
[----:B------:R0:W-:Y:S01]  /*0190*/  STL.64 [R1+0x8], R10 ;  /* 0x0000080a01007387 */ /* 0x0001e20000100a00 */
[----:B--2---:R-:W-:Y:S01]  /*01a0*/  IMAD.U32 R4, RZ, RZ, UR4 ;  /* 0x00000004ff047e24 */ /* 0x004fe2000f8e00ff */
[----:B0-----:R-:W-:-:S07]  /*01b0*/  MOV R5, UR5 ;  /* 0x0000000500057c02 */ /* 0x001fce0008000f00 */
[----:B------:R-:W-:-:S07]  /*01c0*/  LEPC R20, `(.L_x_0) ;  /* 0x000000001014794e */ /* 0x000fce0000000000 */
[----:B---3--:R-:W-:Y:S05]  /*01d0*/  CALL.ABS.NOINC R2 ;  /* 0x0000000002007343 */ /* 0x008fea0003c00000 */
.L_x_0:
[----:B------:R-:W-:Y:S05]  /*01e0*/  EXIT ;  /* 0x000000000000794d */ /* 0x000fea0003800000 */
.L_x_1:
[----:B------:R-:W-:-:S00]  /*01f0*/  BRA `(.L_x_1) ;  /* 0xfffffffc00fc7947 */ /* 0x000fc0000383ffff */
[----:B------:R-:W-:-:S00]  /*0200*/  NOP ;  /* 0x0000000000007918 */ /* 0x000fc00000000000 */
[----:B------:R-:W-:-:S00]  /*0210*/  NOP ;  /* 0x0000000000007918 */ /* 0x000fc00000000000 */
[----:B------:R-:W-:-:S00]  /*0220*/  NOP ;  /* 0x0000000000007918 */ /* 0x000fc00000000000 */
[----:B------:R-:W-:-:S00]  /*0230*/  NOP ;  /* 0x0000000000007918 */ /* 0x000fc00000000000 */
[----:B------:R-:W-:-:S00]  /*0240*/  NOP ;  /* 0x0000000000007918 */ /* 0x000fc00000000000 */
[----:B------:R-:W-:-:S00]  /*0250*/  NOP ;  /* 0x0000000000007918 */ /* 0x000fc00000000000 */
[----:B------:R-:W-:-:S00]  /*0260*/  NOP ;  /* 0x0000000000007918 */ /* 0x000fc00000000000 */
[----:B------:R-:W-:-:S00]  /*0270*/  NOP ;  /* 0x0000000000007918 */ /* 0x000fc00000000000 */
.L_x_2:


//--------------------- .nv.global.init           --------------------------
	.section	.nv.global.init,"aw",@progbits
.nv.global.init:
	.type		$str,@object
	.size		$str,(.L_0 - $str)
$str:
        /*0000*/ 	.byte	0x42, 0x6c, 0x4f, 0x43, 0x4b, 0x20, 0x25, 0x64, 0x3a, 0x20, 0x25, 0x73, 0x0a, 0x00
.L_0:


//--------------------- .nv.shared._Z6kernelv     --------------------------
	.section	.nv.shared._Z6kernelv,"aw",@nobits
	.sectionflags	@""
.nv.shared._Z6kernelv:
	.zero		1034


//--------------------- .nv.shared.reserved.0     --------------------------
	.section	.nv.shared.reserved.0,"aw",@nobits
	.weak		__nv_reservedSMEM_offset_0_alias
	.size		__nv_reservedSMEM_offset_0_alias, 0, 64
	.other		__nv_reservedSMEM_offset_0_alias,@"STO_CUDA_RESERVED_SHARED STV_DEFAULT"
__nv_reservedSMEM_offset_0_alias:
	.zero		0
	.zero		64


//--------------------- .nv.constant0._Z6kernelv  --------------------------
	.section	.nv.constant0._Z6kernelv,"a",@progbits
	.sectionflags	@""
	.align	4
.nv.constant0._Z6kernelv:
	.zero		896


//--------------------- SYMBOLS --------------------------

	.type		.nv.reservedSmem.offset0,@object
	.size		.nv.reservedSmem.offset0,0x4
	.type		.nv.reservedSmem.cap,@object
	.size		.nv.reservedSmem.cap,0x4
	.type		vprintf,@function
